	.headerflags	@"EF_CUDA_TEXMODE_UNIFIED EF_CUDA_64BIT_ADDRESS EF_CUDA_ACCELERATORS EF_CUDA_SM90 EF_CUDA_VIRTUAL_SM(EF_CUDA_SM90)"
	.elftype	@"ET_EXEC"


//--------------------- .nv.info                  --------------------------
	.section	.nv.info,"",@"SHT_CUDA_INFO"
	.align	4


	//----- nvinfo : EIATTR_REGCOUNT
	.align		4
        /*0000*/ 	.byte	0x04, 0x2f
        /*0002*/ 	.short	(.L_3 - .L_2)
	.align		4
.L_2:
        /*0004*/ 	.word	index@(triton_poi_fused__native_batch_norm_legit_no_training_add_relu_10)
        /*0008*/ 	.word	0x00000028


	//----- nvinfo : EIATTR_MIN_STACK_SIZE
	.align		4
.L_3:
        /*000c*/ 	.byte	0x04, 0x12
        /*000e*/ 	.short	(.L_5 - .L_4)
	.align		4
.L_4:
        /*0010*/ 	.word	index@(triton_poi_fused__native_batch_norm_legit_no_training_add_relu_10)
        /*0014*/ 	.word	0x00000000


	//----- nvinfo : EIATTR_FRAME_SIZE
	.align		4
.L_5:
        /*0018*/ 	.byte	0x04, 0x11
        /*001a*/ 	.short	(.L_7 - .L_6)
	.align		4
.L_6:
        /*001c*/ 	.word	index@(triton_poi_fused__native_batch_norm_legit_no_training_add_relu_10)
        /*0020*/ 	.word	0x00000000


	//----- nvinfo : EIATTR_MIN_STACK_SIZE
	.align		4
.L_7:
        /*0024*/ 	.byte	0x04, 0x12
        /*0026*/ 	.short	(.L_9 - .L_8)
	.align		4
.L_8:
        /*0028*/ 	.word	index@(triton_poi_fused__native_batch_norm_legit_no_training_add_relu_10)
        /*002c*/ 	.word	0x00000000
.L_9:


//--------------------- .nv.info.triton_poi_fused__native_batch_norm_legit_no_training_add_relu_10 --------------------------
	.section	.nv.info.triton_poi_fused__native_batch_norm_legit_no_training_add_relu_10,"",@"SHT_CUDA_INFO"
	.sectionflags	@""
	.align	4


	//----- nvinfo : EIATTR_CUDA_API_VERSION
	.align		4
        /*0000*/ 	.byte	0x04, 0x37
        /*0002*/ 	.short	(.L_11 - .L_10)
.L_10:
        /*0004*/ 	.word	0x0000007c


	//----- nvinfo : EIATTR_KPARAM_INFO
	.align		4
.L_11:
        /*0008*/ 	.byte	0x04, 0x17
        /*000a*/ 	.short	(.L_13 - .L_12)
.L_12:
        /*000c*/ 	.word	0x00000000
        /*0010*/ 	.short	0x0008
        /*0012*/ 	.short	0x003c
        /*0014*/ 	.byte	0x00, 0xf0, 0x11, 0x00


	//----- nvinfo : EIATTR_KPARAM_INFO
	.align		4
.L_13:
        /*0018*/ 	.byte	0x04, 0x17
        /*001a*/ 	.short	(.L_15 - .L_14)
.L_14:
        /*001c*/ 	.word	0x00000000
        /*0020*/ 	.short	0x0007
        /*0022*/ 	.short	0x0038
        /*0024*/ 	.byte	0x00, 0xf0, 0x11, 0x00


	//----- nvinfo : EIATTR_KPARAM_INFO
	.align		4
.L_15:
        /*0028*/ 	.byte	0x04, 0x17
        /*002a*/ 	.short	(.L_17 - .L_16)
.L_16:
        /*002c*/ 	.word	0x00000000
        /*0030*/ 	.short	0x0006
        /*0032*/ 	.short	0x0030
        /*0034*/ 	.byte	0x00, 0xf4, 0x21, 0x00


	//----- nvinfo : EIATTR_KPARAM_INFO
	.align		4
.L_17:
        /*0038*/ 	.byte	0x04, 0x17
        /*003a*/ 	.short	(.L_19 - .L_18)
.L_18:
        /*003c*/ 	.word	0x00000000
        /*0040*/ 	.short	0x0005
        /*0042*/ 	.short	0x0028
        /*0044*/ 	.byte	0x00, 0xf4, 0x21, 0x00


	//----- nvinfo : EIATTR_KPARAM_INFO
	.align		4
.L_19:
        /*0048*/ 	.byte	0x04, 0x17
        /*004a*/ 	.short	(.L_21 - .L_20)
.L_20:
        /*004c*/ 	.word	0x00000000
        /*0050*/ 	.short	0x0004
        /*0052*/ 	.short	0x0020
        /*0054*/ 	.byte	0x00, 0xf4, 0x21, 0x00


	//----- nvinfo : EIATTR_KPARAM_INFO
	.align		4
.L_21:
        /*0058*/ 	.byte	0x04, 0x17
        /*005a*/ 	.short	(.L_23 - .L_22)
.L_22:
        /*005c*/ 	.word	0x00000000
        /*0060*/ 	.short	0x0003
        /*0062*/ 	.short	0x0018
        /*0064*/ 	.byte	0x00, 0xf4, 0x21, 0x00


	//----- nvinfo : EIATTR_KPARAM_INFO
	.align		4
.L_23:
        /*0068*/ 	.byte	0x04, 0x17
        /*006a*/ 	.short	(.L_25 - .L_24)
.L_24:
        /*006c*/ 	.word	0x00000000
        /*0070*/ 	.short	0x0002
        /*0072*/ 	.short	0x0010
        /*0074*/ 	.byte	0x00, 0xf4, 0x21, 0x00


	//----- nvinfo : EIATTR_KPARAM_INFO
	.align		4
.L_25:
        /*0078*/ 	.byte	0x04, 0x17
        /*007a*/ 	.short	(.L_27 - .L_26)
.L_26:
        /*007c*/ 	.word	0x00000000
        /*0080*/ 	.short	0x0001
        /*0082*/ 	.short	0x0008
        /*0084*/ 	.byte	0x00, 0xf4, 0x21, 0x00


	//----- nvinfo : EIATTR_KPARAM_INFO
	.align		4
.L_27:
        /*0088*/ 	.byte	0x04, 0x17
        /*008a*/ 	.short	(.L_29 - .L_28)
.L_28:
        /*008c*/ 	.word	0x00000000
        /*0090*/ 	.short	0x0000
        /*0092*/ 	.short	0x0000
        /*0094*/ 	.byte	0x00, 0xf4, 0x21, 0x00


	//----- nvinfo : EIATTR_SPARSE_MMA_MASK
	.align		4
.L_29:
        /*0098*/ 	.byte	0x03, 0x50
        /*009a*/ 	.short	0x0000


	//----- nvinfo : EIATTR_MAXREG_COUNT
	.align		4
        /*009c*/ 	.byte	0x03, 0x1b
        /*009e*/ 	.short	0x00ff


	//----- nvinfo : EIATTR_EXIT_INSTR_OFFSETS
	.align		4
        /*00a0*/ 	.byte	0x04, 0x1c
        /*00a2*/ 	.short	(.L_31 - .L_30)


	//   ....[0]....
.L_30:
        /*00a4*/ 	.word	0x000012a0


	//   ....[1]....
        /*00a8*/ 	.word	0x000012f0


	//----- nvinfo : EIATTR_REQNTID
	.align		4
.L_31:
        /*00ac*/ 	.byte	0x04, 0x10
        /*00ae*/ 	.short	(.L_33 - .L_32)
.L_32:
        /*00b0*/ 	.word	0x00000100
        /*00b4*/ 	.word	0x00000001
        /*00b8*/ 	.word	0x00000001


	//----- nvinfo : EIATTR_CBANK_PARAM_SIZE
	.align		4
.L_33:
        /*00bc*/ 	.byte	0x03, 0x19
        /*00be*/ 	.short	0x0040


	//----- nvinfo : EIATTR_PARAM_CBANK
	.align		4
        /*00c0*/ 	.byte	0x04, 0x0a
        /*00c2*/ 	.short	(.L_35 - .L_34)
	.align		4
.L_34:
        /*00c4*/ 	.word	index@(.nv.constant0.triton_poi_fused__native_batch_norm_legit_no_training_add_relu_10)
        /*00c8*/ 	.short	0x0210
        /*00ca*/ 	.short	0x0040


	//----- nvinfo : EIATTR_SW_WAR
	.align		4
.L_35:
        /*00cc*/ 	.byte	0x04, 0x36
        /*00ce*/ 	.short	(.L_37 - .L_36)
.L_36:
        /*00d0*/ 	.word	0x00000008
.L_37:


//--------------------- .nv.callgraph             --------------------------
	.section	.nv.callgraph,"",@"SHT_CUDA_CALLGRAPH"
	.align	4
	.sectionentsize	8
	.align		4
        /*0000*/ 	.word	0x00000000
	.align		4
        /*0004*/ 	.word	0xffffffff
	.align		4
        /*0008*/ 	.word	0x00000000
	.align		4
        /*000c*/ 	.word	0xfffffffe
	.align		4
        /*0010*/ 	.word	0x00000000
	.align		4
        /*0014*/ 	.word	0xfffffffd
	.align		4
        /*0018*/ 	.word	0x00000000
	.align		4
        /*001c*/ 	.word	0xfffffffc


//--------------------- .nv.constant4             --------------------------
	.section	.nv.constant4,"a",@progbits
	.align	8
	.align		8
.nv.constant4:
        /*0000*/ 	.dword	_$_str
	.align		8
        /*0008*/ 	.dword	_$_str_$_2


//--------------------- .text.triton_poi_fused__native_batch_norm_legit_no_training_add_relu_10 --------------------------
	.section	.text.triton_poi_fused__native_batch_norm_legit_no_training_add_relu_10,"ax",@progbits
	.sectionflags	@"SHF_BARRIERS=1"
	.align	128
        .global         triton_poi_fused__native_batch_norm_legit_no_training_add_relu_10
        .type           triton_poi_fused__native_batch_norm_legit_no_training_add_relu_10,@function
        .size           triton_poi_fused__native_batch_norm_legit_no_training_add_relu_10,(.L_x_1 - triton_poi_fused__native_batch_norm_legit_no_training_add_relu_10)
        .other          triton_poi_fused__native_batch_norm_legit_no_training_add_relu_10,@"STO_CUDA_ENTRY STV_DEFAULT"
triton_poi_fused__native_batch_norm_legit_no_training_add_relu_10:
.text.triton_poi_fused__native_batch_norm_legit_no_training_add_relu_10:
[----:B------:R-:W0:Y:S01]  /*0000*/  LDC R1, c[0x0][0x28] ;  /* 0x00000a00ff017b82 */ /* 0x000e220000000800 */
[----:B------:R-:W1:Y:S07]  /*0010*/  S2R R0, SR_TID.X ;  /* 0x0000000000007919 */ /* 0x000e6e0000002100 */
[----:B------:R-:W2:Y:S01]  /*0020*/  LDC.64 R2, c[0x0][0x210] ;  /* 0x00008400ff027b82 */ /* 0x000ea20000000a00 */
[----:B------:R-:W-:Y:S01]  /*0030*/  CS2R R8, SRZ ;  /* 0x0000000000087805 */ /* 0x000fe2000001ff00 */
[----:B------:R-:W3:Y:S01]  /*0040*/  S2R R35, SR_CTAID.X ;  /* 0x0000000000237919 */ /* 0x000ee20000002500 */
[----:B------:R-:W4:Y:S01]  /*0050*/  S2R R5, SR_CTAID.Y ;  /* 0x0000000000057919 */ /* 0x000f220000002600 */
[----:B------:R-:W-:-:S02]  /*0060*/  CS2R R10, SRZ ;  /* 0x00000000000a7805 */ /* 0x000fc4000001ff00 */
[----:B------:R-:W-:Y:S01]  /*0070*/  CS2R R6, SRZ ;  /* 0x0000000000067805 */ /* 0x000fe2000001ff00 */
[----:B------:R-:W-:Y:S01]  /*0080*/  ULDC.64 UR6, c[0x0][0x208] ;  /* 0x0000820000067ab9 */ /* 0x000fe20000000a00 */
[----:B------:R-:W5:Y:S01]  /*0090*/  LDC.64 R20, c[0x0][0x218] ;  /* 0x00008600ff147b82 */ /* 0x000f620000000a00 */
[----:B------:R-:W-:Y:S02]  /*00a0*/  CS2R R12, SRZ ;  /* 0x00000000000c7805 */ /* 0x000fe4000001ff00 */
[----:B------:R-:W-:Y:S02]  /*00b0*/  CS2R R14, SRZ ;  /* 0x00000000000e7805 */ /* 0x000fe4000001ff00 */
[----:B-1----:R-:W-:Y:S01]  /*00c0*/  SHF.R.U32.HI R4, RZ, 0x2, R0 ;  /* 0x00000002ff047819 */ /* 0x002fe20000011600 */
[----:B------:R-:W-:Y:S02]  /*00d0*/  IMAD.SHL.U32 R34, R0, 0x4, RZ ;  /* 0x0000000400227824 */ /* 0x000fe400078e00ff */
[----:B---3--:R-:W-:Y:S01]  /*00e0*/  IMAD.SHL.U32 R35, R35, 0x10, RZ ;  /* 0x0000001023237824 */ /* 0x008fe200078e00ff */
[----:B------:R-:W-:-:S04]  /*00f0*/  SGXT.U32 R4, R4, 0x6 ;  /* 0x000000060404781a */ /* 0x000fc80000000000 */
[----:B------:R-:W-:Y:S02]  /*0100*/  LOP3.LUT R0, R35, 0xc, R34, 0xf8, !PT ;  /* 0x0000000c23007812 */ /* 0x000fe400078ef822 */
[----:B----4-:R-:W-:Y:S02]  /*0110*/  PRMT R23, R4, 0x6540, R5 ;  /* 0x0000654004177816 */ /* 0x010fe40000000005 */
[----:B------:R-:W-:-:S03]  /*0120*/  ISETP.GE.AND P0, PT, R0, 0x100, PT ;  /* 0x000001000000780c */ /* 0x000fc60003f06270 */
[----:B------:R-:W-:Y:S01]  /*0130*/  IMAD R23, R23, 0x100, R0 ;  /* 0x0000010017177824 */ /* 0x000fe200078e0200 */
[----:B------:R-:W-:-:S03]  /*0140*/  CS2R R4, SRZ ;  /* 0x0000000000047805 */ /* 0x000fc6000001ff00 */
[C---:B------:R-:W-:Y:S01]  /*0150*/  VIADD R33, R23.reuse, 0xc000 ;  /* 0x0000c00017217836 */ /* 0x040fe20000000000 */
[----:B------:R-:W-:Y:S01]  /*0160*/  IADD3 R32, R23, 0x8000, RZ ;  /* 0x0000800017207810 */ /* 0x000fe20007ffe0ff */
[----:B------:R-:W-:Y:S02]  /*0170*/  VIADD R22, R23, 0x4000 ;  /* 0x0000400017167836 */ /* 0x000fe40000000000 */
[----:B--2---:R-:W-:-:S04]  /*0180*/  IMAD.WIDE R26, R33, 0x4, R2 ;  /* 0x00000004211a7825 */ /* 0x004fc800078e0202 */
[--C-:B------:R-:W-:Y:S01]  /*0190*/  IMAD.WIDE R24, R32, 0x4, R2.reuse ;  /* 0x0000000420187825 */ /* 0x100fe200078e0202 */
[----:B------:R1:W2:Y:S03]  /*01a0*/  @!P0 LDG.E.EL.128 R4, desc[UR6][R26.64] ;  /* 0x000000061a048981 */ /* 0x0002a6000c2e1d00 */
[--C-:B------:R-:W-:Y:S01]  /*01b0*/  IMAD.WIDE R18, R23, 0x4, R2.reuse ;  /* 0x0000000417127825 */ /* 0x100fe200078e0202 */
[----:B------:R3:W4:Y:S03]  /*01c0*/  @!P0 LDG.E.EL.128 R8, desc[UR6][R24.64] ;  /* 0x0000000618088981 */ /* 0x000726000c2e1d00 */
[----:B------:R-:W-:Y:S01]  /*01d0*/  IMAD.WIDE R2, R22, 0x4, R2 ;  /* 0x0000000416027825 */ /* 0x000fe200078e0202 */
[----:B------:R-:W-:Y:S02]  /*01e0*/  CS2R R28, SRZ ;  /* 0x00000000001c7805 */ /* 0x000fe4000001ff00 */
[----:B------:R-:W-:-:S02]  /*01f0*/  CS2R R30, SRZ ;  /* 0x00000000001e7805 */ /* 0x000fc4000001ff00 */
[----:B-1----:R-:W-:Y:S01]  /*0200*/  CS2R R26, SRZ ;  /* 0x00000000001a7805 */ /* 0x002fe2000001ff00 */
[----:B------:R1:W2:Y:S01]  /*0210*/  @!P0 LDG.E.EL.128 R12, desc[UR6][R18.64] ;  /* 0x00000006120c8981 */ /* 0x0002a2000c2e1d00 */
[----:B------:R-:W-:Y:S01]  /*0220*/  CS2R R16, SRZ ;  /* 0x0000000000107805 */ /* 0x000fe2000001ff00 */
[----:B-----5:R-:W-:Y:S01]  /*0230*/  IMAD.WIDE R20, R0, 0x4, R20 ;  /* 0x0000000400147825 */ /* 0x020fe200078e0214 */
[----:B---3--:R-:W-:-:S06]  /*0240*/  CS2R R24, SRZ ;  /* 0x0000000000187805 */ /* 0x008fcc000001ff00 */
[----:B------:R3:W5:Y:S01]  /*0250*/  @!P0 LDG.E.EL.128 R24, desc[UR6][R2.64] ;  /* 0x0000000602188981 */ /* 0x000762000c2e1d00 */
[----:B-1----:R-:W-:-:S06]  /*0260*/  CS2R R18, SRZ ;  /* 0x0000000000127805 */ /* 0x002fcc000001ff00 */
[----:B------:R-:W2:Y:S01]  /*0270*/  @!P0 LDG.E.EL.128 R16, desc[UR6][R20.64] ;  /* 0x0000000614108981 */ /* 0x000ea2000c2e1d00 */
[----:B---3--:R-:W1:Y:S02]  /*0280*/  LDC.64 R2, c[0x0][0x220] ;  /* 0x00008800ff027b82 */ /* 0x008e640000000a00 */
[----:B-1----:R-:W-:-:S05]  /*0290*/  IMAD.WIDE R2, R0, 0x4, R2 ;  /* 0x0000000400027825 */ /* 0x002fca00078e0202 */
[----:B------:R-:W3:Y:S01]  /*02a0*/  @!P0 LDG.E.EL.128 R28, desc[UR6][R2.64] ;  /* 0x00000006021c8981 */ /* 0x000ee2000c2e1d00 */
[C---:B--2---:R-:W-:Y:S01]  /*02b0*/  FADD R15, -R19.reuse, R15 ;  /* 0x0000000f130f7221 */ /* 0x044fe20000000100 */
[C---:B----4-:R-:W-:Y:S01]  /*02c0*/  FADD R11, -R19.reuse, R11 ;  /* 0x0000000b130b7221 */ /* 0x050fe20000000100 */
[C---:B------:R-:W-:Y:S01]  /*02d0*/  FADD R7, -R19.reuse, R7 ;  /* 0x0000000713077221 */ /* 0x040fe20000000100 */
[----:B-----5:R-:W-:Y:S01]  /*02e0*/  FADD R27, -R19, R27 ;  /* 0x0000001b131b7221 */ /* 0x020fe20000000100 */
[C---:B------:R-:W-:Y:S01]  /*02f0*/  FADD R14, -R18.reuse, R14 ;  /* 0x0000000e120e7221 */ /* 0x040fe20000000100 */
[C---:B------:R-:W-:Y:S01]  /*0300*/  FADD R10, -R18.reuse, R10 ;  /* 0x0000000a120a7221 */ /* 0x040fe20000000100 */
[----:B------:R-:W-:Y:S01]  /*0310*/  FADD R6, -R18, R6 ;  /* 0x0000000612067221 */ /* 0x000fe20000000100 */
[----:B---3--:R-:W-:Y:S01]  /*0320*/  FADD R28, R28, 9.9999997473787516356e-06 ;  /* 0x3727c5ac1c1c7421 */ /* 0x008fe20000000000 */
[----:B------:R-:W-:-:S03]  /*0330*/  FADD R29, R29, 9.9999997473787516356e-06 ;  /* 0x3727c5ac1d1d7421 */ /* 0x000fc60000000000 */
[----:B------:R-:W1:Y:S01]  /*0340*/  MUFU.SQRT R20, R28 ;  /* 0x0000001c00147308 */ /* 0x000e620000002000 */
[----:B------:R-:W-:Y:S01]  /*0350*/  FADD R21, R30, 9.9999997473787516356e-06 ;  /* 0x3727c5ac1e157421 */ /* 0x000fe20000000000 */
[----:B------:R-:W-:-:S06]  /*0360*/  FADD R31, R31, 9.9999997473787516356e-06 ;  /* 0x3727c5ac1f1f7421 */ /* 0x000fcc0000000000 */
[----:B------:R-:W2:Y:S08]  /*0370*/  MUFU.SQRT R3, R29 ;  /* 0x0000001d00037308 */ /* 0x000eb00000002000 */
[----:B------:R-:W3:Y:S01]  /*0380*/  MUFU.SQRT R2, R21 ;  /* 0x0000001500027308 */ /* 0x000ee20000002000 */
[C---:B-1----:R-:W-:Y:S02]  /*0390*/  FSETP.GT.AND P6, PT, R20.reuse, 8.50705917302346158658e+37, PT ;  /* 0x7e8000001400780b */ /* 0x042fe40003fc4000 */
[----:B------:R-:W-:-:S05]  /*03a0*/  FSETP.GEU.AND P1, PT, R20, 1.175494350822287508e-38, PT ;  /* 0x008000001400780b */ /* 0x000fca0003f2e000 */
[----:B------:R-:W1:Y:S01]  /*03b0*/  MUFU.SQRT R19, R31 ;  /* 0x0000001f00137308 */ /* 0x000e620000002000 */
[----:B------:R-:W-:Y:S01]  /*03c0*/  FADD R30, -R18, R26 ;  /* 0x0000001a121e7221 */ /* 0x000fe20000000100 */
[C---:B--2---:R-:W-:Y:S01]  /*03d0*/  FSETP.GT.AND P2, PT, R3.reuse, 8.50705917302346158658e+37, PT ;  /* 0x7e8000000300780b */ /* 0x044fe20003f44000 */
[----:B------:R-:W-:Y:S01]  /*03e0*/  IMAD.MOV.U32 R18, RZ, RZ, 0x3e800000 ;  /* 0x3e800000ff127424 */ /* 0x000fe200078e00ff */
[C---:B---3--:R-:W-:Y:S02]  /*03f0*/  FSETP.GT.AND P4, PT, R2.reuse, 8.50705917302346158658e+37, PT ;  /* 0x7e8000000200780b */ /* 0x048fe40003f84000 */
[----:B------:R-:W-:Y:S02]  /*0400*/  FSETP.GEU.AND P3, PT, R3, 1.175494350822287508e-38, PT ;  /* 0x008000000300780b */ /* 0x000fe40003f6e000 */
[----:B------:R-:W-:Y:S01]  /*0410*/  FSETP.GEU.AND P5, PT, R2, 1.175494350822287508e-38, PT ;  /* 0x008000000200780b */ /* 0x000fe20003fae000 */
[----:B------:R-:W-:Y:S01]  /*0420*/  @P6 FMUL R20, R20, 0.25 ;  /* 0x3e80000014146820 */ /* 0x000fe20000400000 */
[----:B------:R-:W-:-:S02]  /*0430*/  FSEL R21, R18, 1, P6 ;  /* 0x3f80000012157808 */ /* 0x000fc40003000000 */
[----:B-1----:R-:W-:Y:S01]  /*0440*/  FSETP.GT.AND P6, PT, R19, 8.50705917302346158658e+37, PT ;  /* 0x7e8000001300780b */ /* 0x002fe20003fc4000 */
[----:B------:R-:W-:Y:S02]  /*0450*/  @!P1 FMUL R20, R20, 16777216 ;  /* 0x4b80000014149820 */ /* 0x000fe40000400000 */
[----:B------:R-:W-:Y:S01]  /*0460*/  @!P1 FMUL R21, R21, 16777216 ;  /* 0x4b80000015159820 */ /* 0x000fe20000400000 */
[----:B------:R-:W-:Y:S01]  /*0470*/  FSETP.GEU.AND P1, PT, R19, 1.175494350822287508e-38, PT ;  /* 0x008000001300780b */ /* 0x000fe20003f2e000 */
[----:B------:R-:W-:Y:S01]  /*0480*/  @P2 FMUL R3, R3, 0.25 ;  /* 0x3e80000003032820 */ /* 0x000fe20000400000 */
[----:B------:R-:W-:Y:S01]  /*0490*/  @P4 FMUL R2, R2, 0.25 ;  /* 0x3e80000002024820 */ /* 0x000fe20000400000 */
[----:B------:R1:W2:Y:S02]  /*04a0*/  MUFU.RCP R28, R20 ;  /* 0x00000014001c7308 */ /* 0x0002a40000001000 */
[----:B------:R-:W-:Y:S01]  /*04b0*/  @!P3 FMUL R3, R3, 16777216 ;  /* 0x4b8000000303b820 */ /* 0x000fe20000400000 */
[----:B------:R-:W-:Y:S01]  /*04c0*/  @!P5 FMUL R2, R2, 16777216 ;  /* 0x4b8000000202d820 */ /* 0x000fe20000400000 */
[C---:B------:R-:W-:Y:S01]  /*04d0*/  FADD R13, -R17.reuse, R13 ;  /* 0x0000000d110d7221 */ /* 0x040fe20000000100 */
[C---:B------:R-:W-:Y:S01]  /*04e0*/  FADD R9, -R17.reuse, R9 ;  /* 0x0000000911097221 */ /* 0x040fe20000000100 */
[----:B------:R-:W-:Y:S01]  /*04f0*/  FADD R5, -R17, R5 ;  /* 0x0000000511057221 */ /* 0x000fe20000000100 */
[----:B------:R-:W-:Y:S01]  /*0500*/  @P6 FMUL R19, R19, 0.25 ;  /* 0x3e80000013136820 */ /* 0x000fe20000400000 */
[----:B-1----:R-:W-:Y:S01]  /*0510*/  FADD R20, -R17, R25 ;  /* 0x0000001911147221 */ /* 0x002fe20000000100 */
[----:B------:R-:W-:Y:S01]  /*0520*/  FADD R17, -R16, R12 ;  /* 0x0000000c10117221 */ /* 0x000fe20000000100 */
[----:B------:R-:W1:Y:S01]  /*0530*/  MUFU.RCP R26, R3 ;  /* 0x00000003001a7308 */ /* 0x000e620000001000 */
[----:B------:R-:W-:-:S07]  /*0540*/  @!P1 FMUL R19, R19, 16777216 ;  /* 0x4b80000013139820 */ /* 0x000fce0000400000 */
[----:B------:R3:W4:Y:S02]  /*0550*/  MUFU.RCP R12, R2 ;  /* 0x00000002000c7308 */ /* 0x0007240000001000 */
[----:B---3--:R-:W3:Y:S06]  /*0560*/  LDC.64 R2, c[0x0][0x228] ;  /* 0x00008a00ff027b82 */ /* 0x008eec0000000a00 */
[----:B------:R-:W5:Y:S01]  /*0570*/  MUFU.RCP R19, R19 ;  /* 0x0000001300137308 */ /* 0x000f620000001000 */
[C---:B------:R-:W-:Y:S02]  /*0580*/  FSEL R31, R18.reuse, 1, P2 ;  /* 0x3f800000121f7808 */ /* 0x040fe40001000000 */
[----:B------:R-:W-:-:S02]  /*0590*/  FSEL R37, R18, 1, P4 ;  /* 0x3f80000012257808 */ /* 0x000fc40002000000 */
[----:B------:R-:W-:Y:S01]  /*05a0*/  FSEL R18, R18, 1, P6 ;  /* 0x3f80000012127808 */ /* 0x000fe20003000000 */
[----:B------:R-:W-:Y:S01]  /*05b0*/  @!P3 FMUL R31, R31, 16777216 ;  /* 0x4b8000001f1fb820 */ /* 0x000fe20000400000 */
[----:B--2---:R-:W-:Y:S01]  /*05c0*/  FMUL R21, R28, R21 ;  /* 0x000000151c157220 */ /* 0x004fe20000400000 */
[----:B------:R-:W-:Y:S02]  /*05d0*/  @!P5 FMUL R37, R37, 16777216 ;  /* 0x4b8000002525d820 */ /* 0x000fe40000400000 */
[----:B------:R-:W-:Y:S01]  /*05e0*/  @!P1 FMUL R18, R18, 16777216 ;  /* 0x4b80000012129820 */ /* 0x000fe20000400000 */
[C---:B------:R-:W-:Y:S01]  /*05f0*/  FADD R25, -R16.reuse, R4 ;  /* 0x0000000410197221 */ /* 0x040fe20000000100 */
[----:B------:R-:W-:Y:S01]  /*0600*/  FADD R29, -R16, R24 ;  /* 0x00000018101d7221 */ /* 0x000fe20000000100 */
[----:B-1----:R-:W-:Y:S01]  /*0610*/  FMUL R24, R26, R31 ;  /* 0x0000001f1a187220 */ /* 0x002fe20000400000 */
[----:B----4-:R-:W-:Y:S01]  /*0620*/  FMUL R4, R12, R37 ;  /* 0x000000250c047220 */ /* 0x010fe20000400000 */
[----:B------:R-:W-:Y:S01]  /*0630*/  FADD R8, -R16, R8 ;  /* 0x0000000810087221 */ /* 0x000fe20000000100 */
[----:B-----5:R-:W-:Y:S01]  /*0640*/  FMUL R12, R19, R18 ;  /* 0x00000012130c7220 */ /* 0x020fe20000400000 */
[----:B------:R-:W-:Y:S01]  /*0650*/  FMUL R26, R21, R17 ;  /* 0x00000011151a7220 */ /* 0x000fe20000400000 */
[----:B------:R-:W-:-:S02]  /*0660*/  CS2R R16, SRZ ;  /* 0x0000000000107805 */ /* 0x000fc4000001ff00 */
[----:B------:R-:W-:Y:S01]  /*0670*/  CS2R R18, SRZ ;  /* 0x0000000000127805 */ /* 0x000fe2000001ff00 */
[----:B---3--:R-:W-:-:S04]  /*0680*/  IMAD.WIDE R2, R0, 0x4, R2 ;  /* 0x0000000400027825 */ /* 0x008fc800078e0202 */
[C---:B------:R-:W-:Y:S01]  /*0690*/  FMUL R29, R21.reuse, R29 ;  /* 0x0000001d151d7220 */ /* 0x040fe20000400000 */
[C---:B------:R-:W-:Y:S01]  /*06a0*/  FMUL R25, R21.reuse, R25 ;  /* 0x0000001915197220 */ /* 0x040fe20000400000 */
[C---:B------:R-:W-:Y:S01]  /*06b0*/  FMUL R20, R24.reuse, R20 ;  /* 0x0000001418147220 */ /* 0x040fe20000400000 */
[----:B------:R-:W1:Y:S01]  /*06c0*/  LDC.64 R36, c[0x0][0x238] ;  /* 0x00008e00ff247b82 */ /* 0x000e620000000a00 */
[----:B------:R2:W3:Y:S07]  /*06d0*/  @!P0 LDG.E.EL.128 R16, desc[UR6][R2.64] ;  /* 0x0000000602108981 */ /* 0x0004ee000c2e1d00 */
[----:B--2---:R-:W2:Y:S01]  /*06e0*/  LDC.64 R2, c[0x0][0x230] ;  /* 0x00008c00ff027b82 */ /* 0x004ea20000000a00 */
[----:B------:R-:W-:Y:S01]  /*06f0*/  FMUL R28, R21, R8 ;  /* 0x00000008151c7220 */ /* 0x000fe20000400000 */
[C---:B------:R-:W-:Y:S01]  /*0700*/  FMUL R21, R24.reuse, R9 ;  /* 0x0000000918157220 */ /* 0x040fe20000400000 */
[C---:B------:R-:W-:Y:S01]  /*0710*/  FMUL R8, R24.reuse, R13 ;  /* 0x0000000d18087220 */ /* 0x040fe20000400000 */
[----:B------:R-:W-:Y:S01]  /*0720*/  FMUL R9, R24, R5 ;  /* 0x0000000518097220 */ /* 0x000fe20000400000 */
[----:B------:R-:W-:Y:S01]  /*0730*/  FMUL R31, R4, R14 ;  /* 0x0000000e041f7220 */ /* 0x000fe20000400000 */
[C---:B------:R-:W-:Y:S01]  /*0740*/  FMUL R24, R12.reuse, R15 ;  /* 0x0000000f0c187220 */ /* 0x040fe20000400000 */
[C---:B------:R-:W-:Y:S01]  /*0750*/  FMUL R27, R12.reuse, R27 ;  /* 0x0000001b0c1b7220 */ /* 0x040fe20000400000 */
[C---:B------:R-:W-:Y:S01]  /*0760*/  FMUL R11, R12.reuse, R11 ;  /* 0x0000000b0c0b7220 */ /* 0x040fe20000400000 */
[----:B------:R-:W-:Y:S01]  /*0770*/  FMUL R7, R12, R7 ;  /* 0x000000070c077220 */ /* 0x000fe20000400000 */
[----:B------:R-:W-:-:S02]  /*0780*/  CS2R R12, SRZ ;  /* 0x00000000000c7805 */ /* 0x000fc4000001ff00 */
[----:B------:R-:W-:Y:S01]  /*0790*/  CS2R R14, SRZ ;  /* 0x00000000000e7805 */ /* 0x000fe2000001ff00 */
[----:B--2---:R-:W-:-:S05]  /*07a0*/  IMAD.WIDE R2, R0, 0x4, R2 ;  /* 0x0000000400027825 */ /* 0x004fca00078e0202 */
[----:B------:R-:W3:Y:S01]  /*07b0*/  @!P0 LDG.E.EL.128 R12, desc[UR6][R2.64] ;  /* 0x00000006020c8981 */ /* 0x000ee2000c2e1d00 */
[C---:B------:R-:W-:Y:S01]  /*07c0*/  FMUL R5, R4.reuse, R30 ;  /* 0x0000001e04057220 */ /* 0x040fe20000400000 */
[C---:B------:R-:W-:Y:S01]  /*07d0*/  FMUL R10, R4.reuse, R10 ;  /* 0x0000000a040a7220 */ /* 0x040fe20000400000 */
[----:B------:R-:W-:Y:S01]  /*07e0*/  FMUL R4, R4, R6 ;  /* 0x0000000604047220 */ /* 0x000fe20000400000 */
[----:B---3--:R-:W-:-:S03]  /*07f0*/  FFMA R0, R7, R19, R15 ;  /* 0x0000001307007223 */ /* 0x008fc6000000000f */
[-CC-:B------:R-:W-:Y:S01]  /*0800*/  FFMA R4, R4, R18.reuse, R14.reuse ;  /* 0x0000001204047223 */ /* 0x180fe2000000000e */
[-CC-:B------:R-:W-:Y:S01]  /*0810*/  FFMA R6, R10, R18.reuse, R14.reuse ;  /* 0x000000120a067223 */ /* 0x180fe2000000000e */
[-CC-:B------:R-:W-:Y:S01]  /*0820*/  FFMA R5, R5, R18.reuse, R14.reuse ;  /* 0x0000001205057223 */ /* 0x180fe2000000000e */
[----:B------:R-:W-:Y:S01]  /*0830*/  FFMA R30, R31, R18, R14 ;  /* 0x000000121f1e7223 */ /* 0x000fe2000000000e */
[----:B------:R-:W-:Y:S01]  /*0840*/  FFMA R3, R11, R19, R15 ;  /* 0x000000130b037223 */ /* 0x000fe2000000000f */
[-CC-:B------:R-:W-:Y:S01]  /*0850*/  FFMA R7, R9, R17.reuse, R13.reuse ;  /* 0x0000001109077223 */ /* 0x180fe2000000000d */
[----:B------:R-:W-:Y:S01]  /*0860*/  FFMA R18, R8, R17, R13 ;  /* 0x0000001108127223 */ /* 0x000fe2000000000d */
[-CC-:B------:R-:W-:Y:S01]  /*0870*/  FFMA R2, R27, R19.reuse, R15.reuse ;  /* 0x000000131b027223 */ /* 0x180fe2000000000f */
[----:B------:R-:W-:Y:S01]  /*0880*/  FFMA R24, R24, R19, R15 ;  /* 0x0000001318187223 */ /* 0x000fe2000000000f */
[----:B------:R-:W-:Y:S02]  /*0890*/  CS2R R8, SRZ ;  /* 0x0000000000087805 */ /* 0x000fe4000001ff00 */
[----:B------:R-:W-:Y:S01]  /*08a0*/  CS2R R10, SRZ ;  /* 0x00000000000a7805 */ /* 0x000fe2000001ff00 */
[----:B-1----:R-:W-:-:S05]  /*08b0*/  IMAD.WIDE R14, R23, 0x4, R36 ;  /* 0x00000004170e7825 */ /* 0x002fca00078e0224 */
[----:B------:R1:W2:Y:S01]  /*08c0*/  @!P0 LDG.E.EL.128 R8, desc[UR6][R14.64] ;  /* 0x000000060e088981 */ /* 0x0002a2000c2e1d00 */
[-CC-:B------:R-:W-:Y:S01]  /*08d0*/  FFMA R21, R21, R17.reuse, R13.reuse ;  /* 0x0000001115157223 */ /* 0x180fe2000000000d */
[----:B------:R-:W-:Y:S01]  /*08e0*/  FFMA R20, R20, R17, R13 ;  /* 0x0000001114147223 */ /* 0x000fe2000000000d */
[-CC-:B------:R-:W-:Y:S01]  /*08f0*/  FFMA R25, R25, R16.reuse, R12.reuse ;  /* 0x0000001019197223 */ /* 0x180fe2000000000c */
[-CC-:B------:R-:W-:Y:S01]  /*0900*/  FFMA R28, R28, R16.reuse, R12.reuse ;  /* 0x000000101c1c7223 */ /* 0x180fe2000000000c */
[-CC-:B------:R-:W-:Y:S01]  /*0910*/  FFMA R29, R29, R16.reuse, R12.reuse ;  /* 0x000000101d1d7223 */ /* 0x180fe2000000000c */
[----:B------:R-:W-:Y:S01]  /*0920*/  FFMA R19, R26, R16, R12 ;  /* 0x000000101a137223 */ /* 0x000fe2000000000c */
[----:B------:R-:W-:Y:S01]  /*0930*/  CS2R R12, SRZ ;  /* 0x00000000000c7805 */ /* 0x000fe2000001ff00 */
[----:B------:R-:W-:Y:S01]  /*0940*/  IMAD.WIDE R16, R22, 0x4, R36 ;  /* 0x0000000416107825 */ /* 0x000fe200078e0224 */
[----:B-1----:R-:W-:-:S06]  /*0950*/  CS2R R14, SRZ ;  /* 0x00000000000e7805 */ /* 0x002fcc000001ff00 */
[----:B------:R1:W3:Y:S01]  /*0960*/  @!P0 LDG.E.EL.128 R12, desc[UR6][R16.64] ;  /* 0x00000006100c8981 */ /* 0x0002e2000c2e1d00 */
[----:B------:R-:W-:Y:S01]  /*0970*/  IMAD.WIDE R26, R32, 0x4, R36 ;  /* 0x00000004201a7825 */ /* 0x000fe200078e0224 */
[----:B-1----:R-:W-:-:S03]  /*0980*/  CS2R R16, SRZ ;  /* 0x0000000000107805 */ /* 0x002fc6000001ff00 */
[----:B------:R-:W-:Y:S02]  /*0990*/  IMAD.WIDE R22, R33, 0x4, R36 ;  /* 0x0000000421167825 */ /* 0x000fe400078e0224 */
[----:B------:R-:W1:Y:S01]  /*09a0*/  S2R R33, SR_TID.X ;  /* 0x0000000000217919 */ /* 0x000e620000002100 */
[----:B------:R-:W4:Y:S01]  /*09b0*/  S2UR UR5, SR_CgaCtaId ;  /* 0x00000000000579c3 */ /* 0x000f220000008800 */
[C---:B--2---:R-:W-:Y:S01]  /*09c0*/  FSETP.GEU.AND P6, PT, R19.reuse, -R8, PT ;  /* 0x800000081300720b */ /* 0x044fe20003fce000 */
[----:B------:R-:W-:Y:S01]  /*09d0*/  FADD R31, R19, R8 ;  /* 0x00000008131f7221 */ /* 0x000fe20000000000 */
[C---:B------:R-:W-:Y:S01]  /*09e0*/  FSETP.GEU.AND P5, PT, R18.reuse, -R9, PT ;  /* 0x800000091200720b */ /* 0x040fe20003fae000 */
[----:B------:R-:W-:Y:S01]  /*09f0*/  FADD R32, R18, R9 ;  /* 0x0000000912207221 */ /* 0x000fe20000000000 */
[----:B------:R-:W-:Y:S02]  /*0a00*/  CS2R R18, SRZ ;  /* 0x0000000000127805 */ /* 0x000fe4000001ff00 */
[C---:B------:R-:W-:Y:S01]  /*0a10*/  FSETP.GEU.AND P4, PT, R30.reuse, -R10, PT ;  /* 0x8000000a1e00720b */ /* 0x040fe20003f8e000 */
[----:B------:R-:W-:Y:S01]  /*0a20*/  FADD R30, R30, R10 ;  /* 0x0000000a1e1e7221 */ /* 0x000fe20000000000 */
[C---:B------:R-:W-:Y:S01]  /*0a30*/  FSETP.GEU.AND P3, PT, R24.reuse, -R11, PT ;  /* 0x8000000b1800720b */ /* 0x040fe20003f6e000 */
[----:B------:R-:W-:Y:S01]  /*0a40*/  FADD R24, R24, R11 ;  /* 0x0000000b18187221 */ /* 0x000fe20000000000 */
[----:B------:R-:W-:Y:S01]  /*0a50*/  CS2R R8, SRZ ;  /* 0x0000000000087805 */ /* 0x000fe2000001ff00 */
[----:B------:R1:W2:Y:S01]  /*0a60*/  @!P0 LDG.E.EL.128 R16, desc[UR6][R26.64] ;  /* 0x000000061a108981 */ /* 0x0002a2000c2e1d00 */
[----:B------:R-:W-:-:S06]  /*0a70*/  CS2R R10, SRZ ;  /* 0x00000000000a7805 */ /* 0x000fcc000001ff00 */
[----:B------:R3:W5:Y:S01]  /*0a80*/  @!P0 LDG.E.EL.128 R8, desc[UR6][R22.64] ;  /* 0x0000000616088981 */ /* 0x000762000c2e1d00 */
[----:B------:R-:W-:Y:S01]  /*0a90*/  UMOV UR4, 0x400 ;  /* 0x0000040000047882 */ /* 0x000fe20000000000 */
[----:B-1----:R-:W-:Y:S02]  /*0aa0*/  SHF.R.U32.HI R27, RZ, 0x2, R33 ;  /* 0x00000002ff1b7819 */ /* 0x002fe40000011621 */
[----:B------:R-:W-:Y:S01]  /*0ab0*/  SHF.L.U32 R26, R33, 0xa, RZ ;  /* 0x0000000a211a7819 */ /* 0x000fe200000006ff */
[----:B----4-:R-:W-:Y:S01]  /*0ac0*/  UPRMT UR4, UR5, 0x654, UR4 ;  /* 0x0000065405047896 */ /* 0x010fe20008000004 */
[----:B------:R-:W-:Y:S02]  /*0ad0*/  SGXT.U32 R27, R27, 0x6 ;  /* 0x000000061b1b781a */ /* 0x000fe40000000000 */
[----:B------:R-:W-:Y:S01]  /*0ae0*/  LOP3.LUT R26, R26, 0xc00, RZ, 0xc0, !PT ;  /* 0x00000c001a1a7812 */ /* 0x000fe200078ec0ff */
[C---:B---3--:R-:W-:Y:S01]  /*0af0*/  FADD R22, R20.reuse, R13 ;  /* 0x0000000d14167221 */ /* 0x048fe20000000000 */
[----:B------:R-:W-:-:S02]  /*0b00*/  FSETP.GEU.AND P1, PT, R20, -R13, PT ;  /* 0x8000000d1400720b */ /* 0x000fc40003f2e000 */
[C---:B------:R-:W-:Y:S02]  /*0b10*/  LOP3.LUT R27, R26.reuse, R27, RZ, 0xfc, !PT ;  /* 0x0000001b1a1b7212 */ /* 0x040fe400078efcff */
[C---:B------:R-:W-:Y:S02]  /*0b20*/  LEA.HI R20, R26.reuse, UR4, RZ, 0x1c ;  /* 0x000000041a147c11 */ /* 0x040fe4000f8fe0ff */
[----:B------:R-:W-:-:S03]  /*0b30*/  LOP3.LUT R23, R26, 0x200, RZ, 0xfc, !PT ;  /* 0x000002001a177812 */ /* 0x000fc600078efcff */
[----:B------:R-:W-:Y:S01]  /*0b40*/  IMAD R13, R27, 0x4, R20 ;  /* 0x000000041b0d7824 */ /* 0x000fe200078e0214 */
[----:B------:R-:W-:Y:S02]  /*0b50*/  LOP3.LUT R20, R26, 0x100, RZ, 0xfc, !PT ;  /* 0x000001001a147812 */ /* 0x000fe400078efcff */
[----:B------:R-:W-:Y:S02]  /*0b60*/  FSEL R36, R31, RZ, P6 ;  /* 0x000000ff1f247208 */ /* 0x000fe40003000000 */
[----:B------:R-:W-:Y:S02]  /*0b70*/  LEA.HI R20, R20, UR4, RZ, 0x1c ;  /* 0x0000000414147c11 */ /* 0x000fe4000f8fe0ff */
[----:B------:R-:W-:Y:S02]  /*0b80*/  LOP3.LUT R31, R26, 0x300, RZ, 0xfc, !PT ;  /* 0x000003001a1f7812 */ /* 0x000fe400078efcff */
[C---:B------:R-:W-:Y:S01]  /*0b90*/  FSETP.GEU.AND P2, PT, R29.reuse, -R12, PT ;  /* 0x8000000c1d00720b */ /* 0x040fe20003f4e000 */
[----:B------:R-:W-:Y:S01]  /*0ba0*/  FADD R12, R29, R12 ;  /* 0x0000000c1d0c7221 */ /* 0x000fe20000000000 */
[----:B------:R-:W-:-:S02]  /*0bb0*/  LEA.HI R26, R23, UR4, RZ, 0x1c ;  /* 0x00000004171a7c11 */ /* 0x000fc4000f8fe0ff */
[C---:B------:R-:W-:Y:S01]  /*0bc0*/  FSETP.GEU.AND P0, PT, R5.reuse, -R14, PT ;  /* 0x8000000e0500720b */ /* 0x040fe20003f0e000 */
[----:B------:R-:W-:Y:S01]  /*0bd0*/  FADD R5, R5, R14 ;  /* 0x0000000e05057221 */ /* 0x000fe20000000000 */
[----:B------:R-:W-:Y:S01]  /*0be0*/  FSEL R29, R32, RZ, P5 ;  /* 0x000000ff201d7208 */ /* 0x000fe20002800000 */
[----:B------:R-:W-:Y:S01]  /*0bf0*/  IMAD R20, R27, 0x4, R20 ;  /* 0x000000041b147824 */ /* 0x000fe200078e0214 */
[----:B------:R-:W-:Y:S01]  /*0c00*/  LEA.HI R32, R31, UR4, RZ, 0x1c ;  /* 0x000000041f207c11 */ /* 0x000fe2000f8fe0ff */
[C---:B------:R-:W-:Y:S01]  /*0c10*/  IMAD R23, R27.reuse, 0x4, R26 ;  /* 0x000000041b177824 */ /* 0x040fe200078e021a */
[----:B------:R-:W-:Y:S01]  /*0c20*/  FSEL R30, R30, RZ, P4 ;  /* 0x000000ff1e1e7208 */ /* 0x000fe20002000000 */
[----:B------:R-:W-:Y:S01]  /*0c30*/  STS [R13], R36 ;  /* 0x000000240d007388 */ /* 0x000fe20000000800 */
[----:B------:R-:W-:Y:S02]  /*0c40*/  LEA R26, R27, R32, 0x2 ;  /* 0x000000201b1a7211 */ /* 0x000fe400078e10ff */
[----:B------:R-:W-:-:S02]  /*0c50*/  FSEL R14, R5, RZ, P0 ;  /* 0x000000ff050e7208 */ /* 0x000fc40000000000 */
[C---:B------:R-:W-:Y:S01]  /*0c60*/  FSETP.GEU.AND P4, PT, R2.reuse, -R15, PT ;  /* 0x8000000f0200720b */ /* 0x040fe20003f8e000 */
[----:B------:R-:W-:Y:S01]  /*0c70*/  FADD R2, R2, R15 ;  /* 0x0000000f02027221 */ /* 0x000fe20000000000 */
[----:B------:R-:W-:Y:S01]  /*0c80*/  FSEL R27, R24, RZ, P3 ;  /* 0x000000ff181b7208 */ /* 0x000fe20001800000 */
[----:B------:R1:W-:Y:S01]  /*0c90*/  STS [R20+0x400], R29 ;  /* 0x0004001d14007388 */ /* 0x0003e20000000800 */
[----:B------:R-:W-:Y:S02]  /*0ca0*/  FSEL R12, R12, RZ, P2 ;  /* 0x000000ff0c0c7208 */ /* 0x000fe40001000000 */
[----:B------:R-:W-:Y:S01]  /*0cb0*/  FSEL R5, R2, RZ, P4 ;  /* 0x000000ff02057208 */ /* 0x000fe20002000000 */
[----:B------:R-:W-:Y:S01]  /*0cc0*/  STS [R23+0x800], R30 ;  /* 0x0008001e17007388 */ /* 0x000fe20000000800 */
[----:B-1----:R-:W-:-:S03]  /*0cd0*/  FSEL R29, R22, RZ, P1 ;  /* 0x000000ff161d7208 */ /* 0x002fc60000800000 */
[----:B------:R-:W-:Y:S04]  /*0ce0*/  STS [R26+0xc00], R27 ;  /* 0x000c001b1a007388 */ /* 0x000fe80000000800 */
[----:B------:R-:W-:Y:S04]  /*0cf0*/  STS [R13+0x100], R12 ;  /* 0x0001000c0d007388 */ /* 0x000fe80000000800 */
[----:B------:R-:W-:Y:S04]  /*0d00*/  STS [R20+0x500], R29 ;  /* 0x0005001d14007388 */ /* 0x000fe80000000800 */
[----:B------:R-:W-:Y:S04]  /*0d10*/  STS [R23+0x900], R14 ;  /* 0x0009000e17007388 */ /* 0x000fe80000000800 */
[----:B------:R1:W-:Y:S01]  /*0d20*/  STS [R26+0xd00], R5 ;  /* 0x000d00051a007388 */ /* 0x0003e20000000800 */
[----:B------:R-:W3:Y:S01]  /*0d30*/  S2R R36, SR_CTAID.Y ;  /* 0x0000000000247919 */ /* 0x000ee20000002600 */
[----:B------:R-:W-:Y:S01]  /*0d40*/  SHF.R.U32.HI R33, RZ, 0x2, R33 ;  /* 0x00000002ff217819 */ /* 0x000fe20000011621 */
[----:B------:R-:W4:Y:S01]  /*0d50*/  S2R R37, SR_TID.X ;  /* 0x0000000000257919 */ /* 0x000f220000002100 */
[C---:B--2---:R-:W-:Y:S01]  /*0d60*/  FSETP.GEU.AND P0, PT, R3.reuse, -R19, PT ;  /* 0x800000130300720b */ /* 0x044fe20003f0e000 */
[----:B------:R-:W-:Y:S01]  /*0d70*/  FADD R3, R3, R19 ;  /* 0x0000001303037221 */ /* 0x000fe20000000000 */
[C---:B------:R-:W-:Y:S01]  /*0d80*/  FSETP.GEU.AND P3, PT, R28.reuse, -R16, PT ;  /* 0x800000101c00720b */ /* 0x040fe20003f6e000 */
[----:B------:R-:W-:Y:S01]  /*0d90*/  FADD R16, R28, R16 ;  /* 0x000000101c107221 */ /* 0x000fe20000000000 */
[C---:B------:R-:W-:Y:S01]  /*0da0*/  FSETP.GEU.AND P2, PT, R21.reuse, -R17, PT ;  /* 0x800000111500720b */ /* 0x040fe20003f4e000 */
[----:B------:R-:W-:Y:S01]  /*0db0*/  FADD R17, R21, R17 ;  /* 0x0000001115117221 */ /* 0x000fe20000000000 */
[C---:B------:R-:W-:Y:S01]  /*0dc0*/  FSETP.GEU.AND P1, PT, R6.reuse, -R18, PT ;  /* 0x800000120600720b */ /* 0x040fe20003f2e000 */
[----:B------:R-:W-:Y:S01]  /*0dd0*/  FADD R6, R6, R18 ;  /* 0x0000001206067221 */ /* 0x000fe20000000000 */
[----:B------:R-:W-:Y:S01]  /*0de0*/  FSEL R3, R3, RZ, P0 ;  /* 0x000000ff03037208 */ /* 0x000fe20000000000 */
[----:B-----5:R-:W-:Y:S01]  /*0df0*/  FADD R2, R7, R9 ;  /* 0x0000000907027221 */ /* 0x020fe20000000000 */
[----:B------:R-:W-:-:S02]  /*0e00*/  FSEL R16, R16, RZ, P3 ;  /* 0x000000ff10107208 */ /* 0x000fc40001800000 */
[----:B------:R-:W-:Y:S02]  /*0e10*/  FSETP.GEU.AND P0, PT, R7, -R9, PT ;  /* 0x800000090700720b */ /* 0x000fe40003f0e000 */
[----:B------:R-:W-:Y:S02]  /*0e20*/  FSEL R17, R17, RZ, P2 ;  /* 0x000000ff11117208 */ /* 0x000fe40001000000 */
[----:B------:R-:W-:Y:S01]  /*0e30*/  FSEL R6, R6, RZ, P1 ;  /* 0x000000ff06067208 */ /* 0x000fe20000800000 */
[----:B------:R-:W-:Y:S01]  /*0e40*/  STS [R13+0x200], R16 ;  /* 0x000200100d007388 */ /* 0x000fe20000000800 */
[----:B-1----:R-:W-:Y:S02]  /*0e50*/  FSEL R5, R2, RZ, P0 ;  /* 0x000000ff02057208 */ /* 0x002fe40000000000 */
[C---:B------:R-:W-:Y:S01]  /*0e60*/  FSETP.GEU.AND P2, PT, R25.reuse, -R8, PT ;  /* 0x800000081900720b */ /* 0x040fe20003f4e000 */
[----:B------:R1:W-:Y:S01]  /*0e70*/  STS [R20+0x600], R17 ;  /* 0x0006001114007388 */ /* 0x0003e20000000800 */
[----:B------:R-:W-:Y:S01]  /*0e80*/  LOP3.LUT R2, R34, 0x3fc, RZ, 0xc0, !PT ;  /* 0x000003fc22027812 */ /* 0x000fe200078ec0ff */
[----:B------:R-:W-:Y:S01]  /*0e90*/  FADD R8, R25, R8 ;  /* 0x0000000819087221 */ /* 0x000fe20000000000 */
[C---:B------:R-:W-:Y:S01]  /*0ea0*/  FSETP.GEU.AND P1, PT, R4.reuse, -R10, PT ;  /* 0x8000000a0400720b */ /* 0x040fe20003f2e000 */
[----:B------:R-:W-:Y:S01]  /*0eb0*/  STS [R23+0xa00], R6 ;  /* 0x000a000617007388 */ /* 0x000fe20000000800 */
[----:B------:R-:W-:Y:S01]  /*0ec0*/  FADD R4, R4, R10 ;  /* 0x0000000a04047221 */ /* 0x000fe20000000000 */
[C---:B------:R-:W-:Y:S01]  /*0ed0*/  FSETP.GEU.AND P0, PT, R0.reuse, -R11, PT ;  /* 0x8000000b0000720b */ /* 0x040fe20003f0e000 */
[----:B------:R-:W-:Y:S01]  /*0ee0*/  FADD R0, R0, R11 ;  /* 0x0000000b00007221 */ /* 0x000fe20000000000 */
[----:B------:R2:W-:Y:S01]  /*0ef0*/  STS [R26+0xe00], R3 ;  /* 0x000e00031a007388 */ /* 0x0005e20000000800 */
[----:B------:R-:W-:Y:S01]  /*0f00*/  FSEL R8, R8, RZ, P2 ;  /* 0x000000ff08087208 */ /* 0x000fe20001000000 */
[----:B-1----:R-:W1:Y:S01]  /*0f10*/  LDC.64 R16, c[0x0][0x240] ;  /* 0x00009000ff107b82 */ /* 0x002e620000000a00 */
[----:B------:R-:W-:-:S02]  /*0f20*/  FSEL R4, R4, RZ, P1 ;  /* 0x000000ff04047208 */ /* 0x000fc40000800000 */
[----:B--2---:R-:W-:Y:S01]  /*0f30*/  LOP3.LUT R3, R2, 0x400, RZ, 0xfc, !PT ;  /* 0x0000040002037812 */ /* 0x004fe200078efcff */
[----:B------:R2:W-:Y:S03]  /*0f40*/  STS [R13+0x300], R8 ;  /* 0x000300080d007388 */ /* 0x0005e60000000800 */
[----:B------:R-:W-:Y:S02]  /*0f50*/  SHF.R.U32.HI R6, RZ, 0x4, R3 ;  /* 0x00000004ff067819 */ /* 0x000fe40000011603 */
[----:B------:R-:W-:Y:S01]  /*0f60*/  FSEL R3, R0, RZ, P0 ;  /* 0x000000ff00037208 */ /* 0x000fe20000000000 */
[----:B------:R5:W-:Y:S04]  /*0f70*/  STS [R20+0x700], R5 ;  /* 0x0007000514007388 */ /* 0x000be80000000800 */
[----:B------:R-:W-:Y:S04]  /*0f80*/  STS [R23+0xb00], R4 ;  /* 0x000b000417007388 */ /* 0x000fe80000000800 */
[----:B------:R3:W-:Y:S01]  /*0f90*/  STS [R26+0xf00], R3 ;  /* 0x000f00031a007388 */ /* 0x0007e20000000800 */
[----:B------:R-:W-:-:S02]  /*0fa0*/  LOP3.LUT R7, R2, 0x800, RZ, 0xfc, !PT ;  /* 0x0000080002077812 */ /* 0x000fc400078efcff */
[----:B------:R-:W-:Y:S02]  /*0fb0*/  LOP3.LUT R0, R33, 0x30, RZ, 0xc0, !PT ;  /* 0x0000003021007812 */ /* 0x000fe400078ec0ff */
[----:B------:R-:W-:Y:S02]  /*0fc0*/  SHF.R.U32.HI R7, RZ, 0x4, R7 ;  /* 0x00000004ff077819 */ /* 0x000fe40000011607 */
[----:B------:R-:W-:Y:S02]  /*0fd0*/  LOP3.LUT R6, R6, 0x70, RZ, 0xc0, !PT ;  /* 0x0000007006067812 */ /* 0x000fe400078ec0ff */
[----:B--2---:R-:W-:Y:S01]  /*0fe0*/  LOP3.LUT R8, R7, 0xb0, RZ, 0xc0, !PT ;  /* 0x000000b007087812 */ /* 0x004fe200078ec0ff */
[----:B-----5:R-:W-:Y:S02]  /*0ff0*/  VIADD R5, R0, UR4 ;  /* 0x0000000400057c36 */ /* 0x020fe40008000000 */
[----:B------:R-:W-:Y:S01]  /*1000*/  VIADD R7, R6, UR4 ;  /* 0x0000000406077c36 */ /* 0x000fe20008000000 */
[----:B------:R-:W-:Y:S01]  /*1010*/  IADD3 R9, R8, UR4, RZ ;  /* 0x0000000408097c10 */ /* 0x000fe2000fffe0ff */
[----:B------:R-:W-:-:S02]  /*1020*/  IMAD R5, R2, 0x4, R5 ;  /* 0x0000000402057824 */ /* 0x000fc400078e0205 */
[C---:B------:R-:W-:Y:S01]  /*1030*/  IMAD R8, R2.reuse, 0x4, R7 ;  /* 0x0000000402087824 */ /* 0x040fe200078e0207 */
[----:B------:R-:W-:Y:S01]  /*1040*/  BAR.SYNC.DEFER_BLOCKING 0x0 ;  /* 0x0000000000007b1d */ /* 0x000fe20000010000 */
[----:B------:R-:W-:Y:S02]  /*1050*/  LEA R12, R2, R9, 0x2 ;  /* 0x00000009020c7211 */ /* 0x000fe400078e10ff */
[--C-:B---3--:R-:W-:Y:S02]  /*1060*/  SHF.R.S32.HI R0, RZ, 0x17, R36.reuse ;  /* 0x00000017ff007819 */ /* 0x108fe40000011424 */
[----:B------:R-:W-:Y:S02]  /*1070*/  LOP3.LUT R34, R34, 0xfc, RZ, 0xc0, !PT ;  /* 0x000000fc22227812 */ /* 0x000fe400078ec0ff */
[----:B0-----:R-:W-:Y:S02]  /*1080*/  SGXT R3, R0, 0x1 ;  /* 0x000000010003781a */ /* 0x001fe40000000200 */
[----:B------:R-:W-:-:S04]  /*1090*/  PRMT R34, R34, 0x6540, R36 ;  /* 0x0000654022227816 */ /* 0x000fc80000000024 */
[----:B------:R-:W-:Y:S01]  /*10a0*/  LEA.HI R3, R3, R34, RZ, 0x8 ;  /* 0x0000002203037211 */ /* 0x000fe200078f40ff */
[----:B------:R-:W0:Y:S04]  /*10b0*/  LDS.128 R4, [R5] ;  /* 0x0000000005047984 */ /* 0x000e280000000c00 */
[----:B------:R-:W2:Y:S04]  /*10c0*/  LDS.128 R8, [R8+0x1000] ;  /* 0x0010000008087984 */ /* 0x000ea80000000c00 */
[----:B------:R-:W3:Y:S01]  /*10d0*/  LDS.128 R12, [R12+0x2000] ;  /* 0x002000000c0c7984 */ /* 0x000ee20000000c00 */
[----:B----4-:R-:W-:Y:S01]  /*10e0*/  SHF.R.U32.HI R0, RZ, 0x6, R37 ;  /* 0x00000006ff007819 */ /* 0x010fe20000011625 */
[C---:B------:R-:W-:Y:S01]  /*10f0*/  IMAD.SHL.U32 R18, R3.reuse, 0x100, RZ ;  /* 0x0000010003127824 */ /* 0x040fe200078e00ff */
[----:B------:R-:W-:-:S02]  /*1100*/  LOP3.LUT R3, R3, 0xffffff00, RZ, 0xc0, !PT ;  /* 0xffffff0003037812 */ /* 0x000fc400078ec0ff */
[----:B------:R-:W-:Y:S02]  /*1110*/  SGXT.U32 R0, R0, 0x2 ;  /* 0x000000020000781a */ /* 0x000fe40000000000 */
[----:B------:R-:W-:Y:S02]  /*1120*/  LOP3.LUT R18, R18, 0xffff0000, RZ, 0xc0, !PT ;  /* 0xffff000012127812 */ /* 0x000fe400078ec0ff */
[----:B------:R-:W-:Y:S02]  /*1130*/  LOP3.LUT R35, R0, R35, RZ, 0xfc, !PT ;  /* 0x0000002300237212 */ /* 0x000fe400078efcff */
[----:B------:R-:W-:Y:S02]  /*1140*/  IADD3 R0, R18, R34, -R3 ;  /* 0x0000002212007210 */ /* 0x000fe40007ffe803 */
[----:B------:R-:W-:Y:S02]  /*1150*/  LOP3.LUT R3, R2, 0xc00, RZ, 0xfc, !PT ;  /* 0x00000c0002037812 */ /* 0x000fe400078efcff */
[----:B------:R-:W-:-:S02]  /*1160*/  LOP3.LUT R21, R35, 0x4, RZ, 0xfc, !PT ;  /* 0x0000000423157812 */ /* 0x000fc400078efcff */
[C---:B------:R-:W-:Y:S02]  /*1170*/  LOP3.LUT R19, R35.reuse, 0x8, RZ, 0xfc, !PT ;  /* 0x0000000823137812 */ /* 0x040fe400078efcff */
[----:B------:R-:W-:Y:S02]  /*1180*/  SHF.R.U32.HI R18, RZ, 0x4, R3 ;  /* 0x00000004ff127819 */ /* 0x000fe40000011603 */
[C---:B------:R-:W-:Y:S02]  /*1190*/  LOP3.LUT R3, R35.reuse, 0xc, RZ, 0xfc, !PT ;  /* 0x0000000c23037812 */ /* 0x040fe400078efcff */
[----:B------:R-:W-:Y:S02]  /*11a0*/  ISETP.GE.AND P0, PT, R35, 0x100, PT ;  /* 0x000001002300780c */ /* 0x000fe40003f06270 */
[----:B------:R-:W-:Y:S02]  /*11b0*/  ISETP.GE.AND P1, PT, R21, 0x100, PT ;  /* 0x000001001500780c */ /* 0x000fe40003f26270 */
[----:B------:R-:W-:-:S02]  /*11c0*/  ISETP.GE.AND P2, PT, R19, 0x100, PT ;  /* 0x000001001300780c */ /* 0x000fc40003f46270 */
[----:B------:R-:W-:Y:S01]  /*11d0*/  LOP3.LUT R18, R18, 0xf0, RZ, 0xc0, !PT ;  /* 0x000000f012127812 */ /* 0x000fe200078ec0ff */
[--C-:B------:R-:W-:Y:S01]  /*11e0*/  IMAD R35, R35, 0x100, R0.reuse ;  /* 0x0000010023237824 */ /* 0x100fe200078e0200 */
[----:B------:R-:W-:Y:S02]  /*11f0*/  ISETP.GE.AND P3, PT, R3, 0x100, PT ;  /* 0x000001000300780c */ /* 0x000fe40003f66270 */
[----:B------:R-:W-:Y:S01]  /*1200*/  LEA R21, R21, R0, 0x8 ;  /* 0x0000000015157211 */ /* 0x000fe200078e40ff */
[----:B------:R-:W-:Y:S02]  /*1210*/  IMAD R23, R19, 0x100, R0 ;  /* 0x0000010013177824 */ /* 0x000fe400078e0200 */
[----:B------:R-:W-:Y:S02]  /*1220*/  VIADD R25, R18, UR4 ;  /* 0x0000000412197c36 */ /* 0x000fe40008000000 */
[----:B-1----:R-:W-:-:S04]  /*1230*/  IMAD.WIDE R18, R35, 0x4, R16 ;  /* 0x0000000423127825 */ /* 0x002fc800078e0210 */
[--C-:B------:R-:W-:Y:S01]  /*1240*/  IMAD.WIDE R20, R21, 0x4, R16.reuse ;  /* 0x0000000415147825 */ /* 0x100fe200078e0210 */
[----:B0-----:R0:W-:Y:S03]  /*1250*/  @!P0 STG.E.128 desc[UR6][R18.64], R4 ;  /* 0x0000000412008986 */ /* 0x0011e6000c101d06 */
[----:B------:R-:W-:Y:S01]  /*1260*/  IMAD.WIDE R22, R23, 0x4, R16 ;  /* 0x0000000417167825 */ /* 0x000fe200078e0210 */
[----:B--2---:R0:W-:Y:S01]  /*1270*/  @!P1 STG.E.128 desc[UR6][R20.64], R8 ;  /* 0x0000000814009986 */ /* 0x0041e2000c101d06 */
[----:B------:R-:W-:-:S03]  /*1280*/  LEA R25, R2, R25, 0x2 ;  /* 0x0000001902197211 */ /* 0x000fc600078e10ff */
[----:B---3--:R0:W-:Y:S02]  /*1290*/  @!P2 STG.E.128 desc[UR6][R22.64], R12 ;  /* 0x0000000c1600a986 */ /* 0x0081e4000c101d06 */
[----:B0-----:R-:W-:Y:S05]  /*12a0*/  @P3 EXIT ;  /* 0x000000000000394d */ /* 0x001fea0003800000 */
[----:B------:R-:W0:Y:S01]  /*12b0*/  LDS.128 R24, [R25+0x3000] ;  /* 0x0030000019187984 */ /* 0x000e220000000c00 */
[----:B------:R-:W-:-:S04]  /*12c0*/  IMAD R3, R3, 0x100, R0 ;  /* 0x0000010003037824 */ /* 0x000fc800078e0200 */
[----:B------:R-:W-:-:S05]  /*12d0*/  IMAD.WIDE R16, R3, 0x4, R16 ;  /* 0x0000000403107825 */ /* 0x000fca00078e0210 */
[----:B0-----:R-:W-:Y:S01]  /*12e0*/  STG.E.128 desc[UR6][R16.64], R24 ;  /* 0x0000001810007986 */ /* 0x001fe2000c101d06 */
[----:B------:R-:W-:Y:S05]  /*12f0*/  EXIT ;  /* 0x000000000000794d */ /* 0x000fea0003800000 */
.L_x_0:
[----:B------:R-:W-:-:S00]  /*1300*/  BRA `(.L_x_0) ;  /* 0xfffffffc00fc7947 */ /* 0x000fc0000383ffff */
[----:B------:R-:W-:-:S00]  /*1310*/  NOP ;  /* 0x0000000000007918 */ /* 0x000fc00000000000 */
        /* <DEDUP_REMOVED lines=14> */
.L_x_1:


//--------------------- .nv.global.init           --------------------------
	.section	.nv.global.init,"aw",@progbits
.nv.global.init:
	.type		_$_str,@object
	.size		_$_str,(_$_str_$_2 - _$_str)
_$_str:
        /*0000*/ 	.byte	0x5f, 0x5f, 0x43, 0x55, 0x44, 0x41, 0x5f, 0x46, 0x54, 0x5a, 0x00
	.type		_$_str_$_2,@object
	.size		_$_str_$_2,(.L_1 - _$_str_$_2)
_$_str_$_2:
        /*000b*/ 	.byte	0x5f, 0x5f, 0x43, 0x55, 0x44, 0x41, 0x5f, 0x50, 0x52, 0x45, 0x43, 0x5f, 0x53, 0x51, 0x52, 0x54
        /*001b*/ 	.byte	0x00
.L_1:


//--------------------- .nv.shared.triton_poi_fused__native_batch_norm_legit_no_training_add_relu_10 --------------------------
	.section	.nv.shared.triton_poi_fused__native_batch_norm_legit_no_training_add_relu_10,"aw",@nobits
	.sectionflags	@""
	.align	16
	.zero		1024


//--------------------- .nv.constant0.triton_poi_fused__native_batch_norm_legit_no_training_add_relu_10 --------------------------
	.section	.nv.constant0.triton_poi_fused__native_batch_norm_legit_no_training_add_relu_10,"a",@progbits
	.sectionflags	@""
	.align	4
.nv.constant0.triton_poi_fused__native_batch_norm_legit_no_training_add_relu_10:
	.zero		592
